//
// Generated by NVIDIA NVVM Compiler
//
// Compiler Build ID: CL-36424714
// Cuda compilation tools, release 13.0, V13.0.88
// Based on NVVM 20.0.0
//

.version 9.0
.target sm_100
.address_size 64

	// .globl	_Z10testKernelP5point

.visible .entry _Z10testKernelP5point(
	.param .u64 .ptr .align 1 _Z10testKernelP5point_param_0
)
{
	.reg .b32 	%r<6>;
	.reg .b64 	%rd<6>;

	ld.param.u64 	%rd1, [_Z10testKernelP5point_param_0];
	cvta.to.global.u64 	%rd2, %rd1;
	mov.u32 	%r1, %ctaid.x;
	mov.u32 	%r2, %ntid.x;
	mov.u32 	%r3, %tid.x;
	mad.lo.s32 	%r4, %r1, %r2, %r3;
	mul.wide.s32 	%rd3, %r4, 16;
	add.s64 	%rd4, %rd2, %rd3;
	mov.b32 	%r5, 1066192077;
	st.global.u32 	[%rd4+8], %r5;
	mov.b64 	%rd5, 4612136378390124954;
	st.global.u64 	[%rd4], %rd5;
	ret;

}


// ===== COMPILED SASS (sm_100) =====

	.target	sm_100

	.elftype	@"ET_EXEC"


//--------------------- .note.nv.tkinfo           --------------------------
	.section	.note.nv.tkinfo,"",@"SHT_NOTE"
	.sectionflags	@"SHF_NOTE_NV_TKINFO"
	.tkinfo
        /*0018*/ 	.word	0x00000002
        /*0030*/ 	.string	""
        /*0030*/ 	.string	"ptxas"
        /*0030*/ 	.string	"Cuda compilation tools, release 13.0, V13.0.88"
        /*0030*/ 	.string	"Build cuda_13.0.r13.0/compiler.36424714_0"
        /*0030*/ 	.string	"-arch sm_100 -m 64 "



//--------------------- .note.nv.cuinfo           --------------------------
	.section	.note.nv.cuinfo,"",@"SHT_NOTE"
	.sectionflags	@"SHF_NOTE_NV_CUINFO"
        /*0018*/ 	.short	0x0002
        /*001a*/ 	.short	0x0064
        /*001c*/ 	.short	0x0082
	.zero		2


//--------------------- .nv.info                  --------------------------
	.section	.nv.info,"",@"SHT_CUDA_INFO"
	.align	4


	//----- nvinfo : EIATTR_REGCOUNT
	.align		4
        /*0000*/ 	.byte	0x04, 0x2f
        /*0002*/ 	.short	(.L_1 - .L_0)
	.align		4
.L_0:
        /*0004*/ 	.word	index@(_Z10testKernelP5point)
        /*0008*/ 	.word	0x0000000a


	//----- nvinfo : EIATTR_FRAME_SIZE
	.align		4
.L_1:
        /*000c*/ 	.byte	0x04, 0x11
        /*000e*/ 	.short	(.L_3 - .L_2)
	.align		4
.L_2:
        /*0010*/ 	.word	index@(_Z10testKernelP5point)
        /*0014*/ 	.word	0x00000000


	//----- nvinfo : EIATTR_MIN_STACK_SIZE
	.align		4
.L_3:
        /*0018*/ 	.byte	0x04, 0x12
        /*001a*/ 	.short	(.L_5 - .L_4)
	.align		4
.L_4:
        /*001c*/ 	.word	index@(_Z10testKernelP5point)
        /*0020*/ 	.word	0x00000000
.L_5:


//--------------------- .nv.compat                --------------------------
	.section	.nv.compat,"",@"SHT_CUDA_COMPAT_INFO"
	.align	4
        /*0000*/ 	.byte	0x02, 0x09, 0x00, 0x00, 0x02, 0x02, 0x01, 0x00, 0x02, 0x05, 0x05, 0x00, 0x03, 0x07, 0x01, 0x01
        /*0010*/ 	.byte	0x02, 0x03, 0x00, 0x00, 0x02, 0x06, 0x01, 0x00, 0x04, 0x0b, 0x08, 0x00, 0x09, 0x00, 0x00, 0x00
        /*0020*/ 	.byte	0x00, 0x00, 0x00, 0x00


//--------------------- .nv.info._Z10testKernelP5point --------------------------
	.section	.nv.info._Z10testKernelP5point,"",@"SHT_CUDA_INFO"
	.sectionflags	@""
	.align	4


	//----- nvinfo : EIATTR_CUDA_API_VERSION
	.align		4
        /*0000*/ 	.byte	0x04, 0x37
        /*0002*/ 	.short	(.L_7 - .L_6)
.L_6:
        /*0004*/ 	.word	0x00000082


	//----- nvinfo : EIATTR_KPARAM_INFO
	.align		4
.L_7:
        /*0008*/ 	.byte	0x04, 0x17
        /*000a*/ 	.short	(.L_9 - .L_8)
.L_8:
        /*000c*/ 	.word	0x00000000
        /*0010*/ 	.short	0x0000
        /*0012*/ 	.short	0x0000
        /*0014*/ 	.byte	0x00, 0xf5, 0x21, 0x00


	//----- nvinfo : EIATTR_SPARSE_MMA_MASK
	.align		4
.L_9:
        /*0018*/ 	.byte	0x03, 0x50
        /*001a*/ 	.short	0x0000


	//----- nvinfo : EIATTR_MAXREG_COUNT
	.align		4
        /*001c*/ 	.byte	0x03, 0x1b
        /*001e*/ 	.short	0x00ff


	//----- nvinfo : EIATTR_MERCURY_ISA_VERSION
	.align		4
        /*0020*/ 	.byte	0x03, 0x5f
        /*0022*/ 	.short	0x0101


	//----- nvinfo : EIATTR_VRC_CTA_INIT_COUNT
	.align		4
        /*0024*/ 	.byte	0x02, 0x4a
	.zero		1
	.zero		1


	//----- nvinfo : EIATTR_EXIT_INSTR_OFFSETS
	.align		4
        /*0028*/ 	.byte	0x04, 0x1c
        /*002a*/ 	.short	(.L_11 - .L_10)


	//   ....[0]....
.L_10:
        /*002c*/ 	.word	0x000000d0


	//----- nvinfo : EIATTR_CBANK_PARAM_SIZE
	.align		4
.L_11:
        /*0030*/ 	.byte	0x03, 0x19
        /*0032*/ 	.short	0x0008


	//----- nvinfo : EIATTR_PARAM_CBANK
	.align		4
        /*0034*/ 	.byte	0x04, 0x0a
        /*0036*/ 	.short	(.L_13 - .L_12)
	.align		4
.L_12:
        /*0038*/ 	.word	index@(.nv.constant0._Z10testKernelP5point)
        /*003c*/ 	.short	0x0380
        /*003e*/ 	.short	0x0008


	//----- nvinfo : EIATTR_SW_WAR
	.align		4
.L_13:
        /*0040*/ 	.byte	0x04, 0x36
        /*0042*/ 	.short	(.L_15 - .L_14)
.L_14:
        /*0044*/ 	.word	0x00000008
.L_15:


//--------------------- .nv.callgraph             --------------------------
	.section	.nv.callgraph,"",@"SHT_CUDA_CALLGRAPH"
	.align	4
	.sectionentsize	8
	.align		4
        /*0000*/ 	.word	0x00000000
	.align		4
        /*0004*/ 	.word	0xffffffff
	.align		4
        /*0008*/ 	.word	0x00000000
	.align		4
        /*000c*/ 	.word	0xfffffffe
	.align		4
        /*0010*/ 	.word	0x00000000
	.align		4
        /*0014*/ 	.word	0xfffffffd
	.align		4
        /*0018*/ 	.word	0x00000000
	.align		4
        /*001c*/ 	.word	0xfffffffc


//--------------------- .text._Z10testKernelP5point --------------------------
	.section	.text._Z10testKernelP5point,"ax",@progbits
	.align	128
        .global         _Z10testKernelP5point
        .type           _Z10testKernelP5point,@function
        .size           _Z10testKernelP5point,(.L_x_1 - _Z10testKernelP5point)
        .other          _Z10testKernelP5point,@"STO_CUDA_ENTRY STV_DEFAULT"
_Z10testKernelP5point:
.text._Z10testKernelP5point:
[----:B------:R-:W-:Y:S01]  /*0000*/  LDC R1, c[0x0][0x37c] ;  /* 0x0000df00ff017b82 */ /* 0x000fe20000000800 */
[----:B------:R-:W0:Y:S07]  /*0010*/  S2R R0, SR_TID.X ;  /* 0x0000000000007919 */ /* 0x000e2e0000002100 */
[----:B------:R-:W0:Y:S01]  /*0020*/  S2UR UR6, SR_CTAID.X ;  /* 0x00000000000679c3 */ /* 0x000e220000002500 */
[----:B------:R-:W1:Y:S01]  /*0030*/  LDCU.64 UR4, c[0x0][0x358] ;  /* 0x00006b00ff0477ac */ /* 0x000e620008000a00 */
[----:B------:R-:W-:Y:S01]  /*0040*/  HFMA2 R4, -RZ, RZ, -0.0027332305908203125, -0.002735137939453125 ;  /* 0x9999999aff047431 */ /* 0x000fe200000001ff */
[----:B------:R-:W-:-:S05]  /*0050*/  MOV R5, 0x40019999 ;  /* 0x4001999900057802 */ /* 0x000fca0000000f00 */
[----:B------:R-:W0:Y:S08]  /*0060*/  LDC R7, c[0x0][0x360] ;  /* 0x0000d800ff077b82 */ /* 0x000e300000000800 */
[----:B------:R-:W2:Y:S01]  /*0070*/  LDC.64 R2, c[0x0][0x380] ;  /* 0x0000e000ff027b82 */ /* 0x000ea20000000a00 */
[----:B0-----:R-:W-:-:S04]  /*0080*/  IMAD R7, R7, UR6, R0 ;  /* 0x0000000607077c24 */ /* 0x001fc8000f8e0200 */
[----:B--2---:R-:W-:-:S04]  /*0090*/  IMAD.WIDE R2, R7, 0x10, R2 ;  /* 0x0000001007027825 */ /* 0x004fc800078e0202 */
[----:B------:R-:W-:Y:S01]  /*00a0*/  HFMA2 R7, -RZ, RZ, 1.88671875, -19.203125 ;  /* 0x3f8ccccdff077431 */ /* 0x000fe200000001ff */
[----:B-1----:R-:W-:Y:S04]  /*00b0*/  STG.E.64 desc[UR4][R2.64], R4 ;  /* 0x0000000402007986 */ /* 0x002fe8000c101b04 */
[----:B------:R-:W-:Y:S01]  /*00c0*/  STG.E desc[UR4][R2.64+0x8], R7 ;  /* 0x0000080702007986 */ /* 0x000fe2000c101904 */
[----:B------:R-:W-:Y:S05]  /*00d0*/  EXIT ;  /* 0x000000000000794d */ /* 0x000fea0003800000 */
.L_x_0:
[----:B------:R-:W-:-:S00]  /*00e0*/  BRA `(.L_x_0) ;  /* 0xfffffffc00fc7947 */ /* 0x000fc0000383ffff */
[----:B------:R-:W-:-:S00]  /*00f0*/  NOP ;  /* 0x0000000000007918 */ /* 0x000fc00000000000 */
        /* <DEDUP_REMOVED lines=8> */
.L_x_1:


//--------------------- .nv.shared.reserved.0     --------------------------
	.section	.nv.shared.reserved.0,"aw",@nobits
	.weak		__nv_reservedSMEM_offset_0_alias
	.size		__nv_reservedSMEM_offset_0_alias, 0, 64
	.other		__nv_reservedSMEM_offset_0_alias,@"STO_CUDA_RESERVED_SHARED STV_DEFAULT"
__nv_reservedSMEM_offset_0_alias:
	.zero		0
	.zero		64


//--------------------- .nv.constant0._Z10testKernelP5point --------------------------
	.section	.nv.constant0._Z10testKernelP5point,"a",@progbits
	.sectionflags	@""
	.align	4
.nv.constant0._Z10testKernelP5point:
	.zero		904


//--------------------- SYMBOLS --------------------------

	.type		.nv.reservedSmem.offset0,@object
	.size		.nv.reservedSmem.offset0,0x4
